//
// Generated by NVIDIA NVVM Compiler
//
// Compiler Build ID: CL-36424714
// Cuda compilation tools, release 13.0, V13.0.88
// Based on NVVM 20.0.0
//

.version 9.0
.target sm_100
.address_size 64

	// .globl	_Z25initializeAndComputeArrayPffi

.visible .entry _Z25initializeAndComputeArrayPffi(
	.param .u64 .ptr .align 1 _Z25initializeAndComputeArrayPffi_param_0,
	.param .f32 _Z25initializeAndComputeArrayPffi_param_1,
	.param .u32 _Z25initializeAndComputeArrayPffi_param_2
)
{
	.reg .pred 	%p<2>;
	.reg .b32 	%r<6>;
	.reg .b32 	%f<3>;
	.reg .b64 	%rd<5>;

	ld.param.u64 	%rd1, [_Z25initializeAndComputeArrayPffi_param_0];
	ld.param.f32 	%f1, [_Z25initializeAndComputeArrayPffi_param_1];
	ld.param.u32 	%r2, [_Z25initializeAndComputeArrayPffi_param_2];
	mov.u32 	%r3, %ctaid.x;
	mov.u32 	%r4, %ntid.x;
	mov.u32 	%r5, %tid.x;
	mad.lo.s32 	%r1, %r3, %r4, %r5;
	setp.ge.s32 	%p1, %r1, %r2;
	@%p1 bra 	$L__BB0_2;
	cvta.to.global.u64 	%rd2, %rd1;
	mul.wide.s32 	%rd3, %r1, 4;
	add.s64 	%rd4, %rd2, %rd3;
	mul.f32 	%f2, %f1, %f1;
	st.global.f32 	[%rd4], %f2;
$L__BB0_2:
	ret;

}


// ===== COMPILED SASS (sm_100) =====

	.target	sm_100

	.elftype	@"ET_EXEC"


//--------------------- .note.nv.tkinfo           --------------------------
	.section	.note.nv.tkinfo,"",@"SHT_NOTE"
	.sectionflags	@"SHF_NOTE_NV_TKINFO"
	.tkinfo
        /*0018*/ 	.word	0x00000002
        /*0030*/ 	.string	""
        /*0030*/ 	.string	"ptxas"
        /*0030*/ 	.string	"Cuda compilation tools, release 13.0, V13.0.88"
        /*0030*/ 	.string	"Build cuda_13.0.r13.0/compiler.36424714_0"
        /*0030*/ 	.string	"-arch sm_100 -m 64 "



//--------------------- .note.nv.cuinfo           --------------------------
	.section	.note.nv.cuinfo,"",@"SHT_NOTE"
	.sectionflags	@"SHF_NOTE_NV_CUINFO"
        /*0018*/ 	.short	0x0002
        /*001a*/ 	.short	0x0064
        /*001c*/ 	.short	0x0082
	.zero		2


//--------------------- .nv.info                  --------------------------
	.section	.nv.info,"",@"SHT_CUDA_INFO"
	.align	4


	//----- nvinfo : EIATTR_REGCOUNT
	.align		4
        /*0000*/ 	.byte	0x04, 0x2f
        /*0002*/ 	.short	(.L_1 - .L_0)
	.align		4
.L_0:
        /*0004*/ 	.word	index@(_Z25initializeAndComputeArrayPffi)
        /*0008*/ 	.word	0x00000008


	//----- nvinfo : EIATTR_FRAME_SIZE
	.align		4
.L_1:
        /*000c*/ 	.byte	0x04, 0x11
        /*000e*/ 	.short	(.L_3 - .L_2)
	.align		4
.L_2:
        /*0010*/ 	.word	index@(_Z25initializeAndComputeArrayPffi)
        /*0014*/ 	.word	0x00000000


	//----- nvinfo : EIATTR_MIN_STACK_SIZE
	.align		4
.L_3:
        /*0018*/ 	.byte	0x04, 0x12
        /*001a*/ 	.short	(.L_5 - .L_4)
	.align		4
.L_4:
        /*001c*/ 	.word	index@(_Z25initializeAndComputeArrayPffi)
        /*0020*/ 	.word	0x00000000
.L_5:


//--------------------- .nv.compat                --------------------------
	.section	.nv.compat,"",@"SHT_CUDA_COMPAT_INFO"
	.align	4
        /*0000*/ 	.byte	0x02, 0x09, 0x00, 0x00, 0x02, 0x02, 0x01, 0x00, 0x02, 0x05, 0x05, 0x00, 0x03, 0x07, 0x01, 0x01
        /*0010*/ 	.byte	0x02, 0x03, 0x00, 0x00, 0x02, 0x06, 0x01, 0x00, 0x04, 0x0b, 0x08, 0x00, 0x09, 0x00, 0x00, 0x00
        /*0020*/ 	.byte	0x00, 0x00, 0x00, 0x00


//--------------------- .nv.info._Z25initializeAndComputeArrayPffi --------------------------
	.section	.nv.info._Z25initializeAndComputeArrayPffi,"",@"SHT_CUDA_INFO"
	.sectionflags	@""
	.align	4


	//----- nvinfo : EIATTR_CUDA_API_VERSION
	.align		4
        /*0000*/ 	.byte	0x04, 0x37
        /*0002*/ 	.short	(.L_7 - .L_6)
.L_6:
        /*0004*/ 	.word	0x00000082


	//----- nvinfo : EIATTR_KPARAM_INFO
	.align		4
.L_7:
        /*0008*/ 	.byte	0x04, 0x17
        /*000a*/ 	.short	(.L_9 - .L_8)
.L_8:
        /*000c*/ 	.word	0x00000000
        /*0010*/ 	.short	0x0002
        /*0012*/ 	.short	0x000c
        /*0014*/ 	.byte	0x00, 0xf0, 0x11, 0x00


	//----- nvinfo : EIATTR_KPARAM_INFO
	.align		4
.L_9:
        /*0018*/ 	.byte	0x04, 0x17
        /*001a*/ 	.short	(.L_11 - .L_10)
.L_10:
        /*001c*/ 	.word	0x00000000
        /*0020*/ 	.short	0x0001
        /*0022*/ 	.short	0x0008
        /*0024*/ 	.byte	0x00, 0xf0, 0x11, 0x00


	//----- nvinfo : EIATTR_KPARAM_INFO
	.align		4
.L_11:
        /*0028*/ 	.byte	0x04, 0x17
        /*002a*/ 	.short	(.L_13 - .L_12)
.L_12:
        /*002c*/ 	.word	0x00000000
        /*0030*/ 	.short	0x0000
        /*0032*/ 	.short	0x0000
        /*0034*/ 	.byte	0x00, 0xf5, 0x21, 0x00


	//----- nvinfo : EIATTR_SPARSE_MMA_MASK
	.align		4
.L_13:
        /*0038*/ 	.byte	0x03, 0x50
        /*003a*/ 	.short	0x0000


	//----- nvinfo : EIATTR_MAXREG_COUNT
	.align		4
        /*003c*/ 	.byte	0x03, 0x1b
        /*003e*/ 	.short	0x00ff


	//----- nvinfo : EIATTR_MERCURY_ISA_VERSION
	.align		4
        /*0040*/ 	.byte	0x03, 0x5f
        /*0042*/ 	.short	0x0101


	//----- nvinfo : EIATTR_VRC_CTA_INIT_COUNT
	.align		4
        /*0044*/ 	.byte	0x02, 0x4a
	.zero		1
	.zero		1


	//----- nvinfo : EIATTR_EXIT_INSTR_OFFSETS
	.align		4
        /*0048*/ 	.byte	0x04, 0x1c
        /*004a*/ 	.short	(.L_15 - .L_14)


	//   ....[0]....
.L_14:
        /*004c*/ 	.word	0x00000070


	//   ....[1]....
        /*0050*/ 	.word	0x000000e0


	//----- nvinfo : EIATTR_CBANK_PARAM_SIZE
	.align		4
.L_15:
        /*0054*/ 	.byte	0x03, 0x19
        /*0056*/ 	.short	0x0010


	//----- nvinfo : EIATTR_PARAM_CBANK
	.align		4
        /*0058*/ 	.byte	0x04, 0x0a
        /*005a*/ 	.short	(.L_17 - .L_16)
	.align		4
.L_16:
        /*005c*/ 	.word	index@(.nv.constant0._Z25initializeAndComputeArrayPffi)
        /*0060*/ 	.short	0x0380
        /*0062*/ 	.short	0x0010


	//----- nvinfo : EIATTR_SW_WAR
	.align		4
.L_17:
        /*0064*/ 	.byte	0x04, 0x36
        /*0066*/ 	.short	(.L_19 - .L_18)
.L_18:
        /*0068*/ 	.word	0x00000008
.L_19:


//--------------------- .nv.callgraph             --------------------------
	.section	.nv.callgraph,"",@"SHT_CUDA_CALLGRAPH"
	.align	4
	.sectionentsize	8
	.align		4
        /*0000*/ 	.word	0x00000000
	.align		4
        /*0004*/ 	.word	0xffffffff
	.align		4
        /*0008*/ 	.word	0x00000000
	.align		4
        /*000c*/ 	.word	0xfffffffe
	.align		4
        /*0010*/ 	.word	0x00000000
	.align		4
        /*0014*/ 	.word	0xfffffffd
	.align		4
        /*0018*/ 	.word	0x00000000
	.align		4
        /*001c*/ 	.word	0xfffffffc


//--------------------- .text._Z25initializeAndComputeArrayPffi --------------------------
	.section	.text._Z25initializeAndComputeArrayPffi,"ax",@progbits
	.align	128
        .global         _Z25initializeAndComputeArrayPffi
        .type           _Z25initializeAndComputeArrayPffi,@function
        .size           _Z25initializeAndComputeArrayPffi,(.L_x_1 - _Z25initializeAndComputeArrayPffi)
        .other          _Z25initializeAndComputeArrayPffi,@"STO_CUDA_ENTRY STV_DEFAULT"
_Z25initializeAndComputeArrayPffi:
.text._Z25initializeAndComputeArrayPffi:
[----:B------:R-:W-:Y:S01]  /*0000*/  LDC R1, c[0x0][0x37c] ;  /* 0x0000df00ff017b82 */ /* 0x000fe20000000800 */
[----:B------:R-:W0:Y:S07]  /*0010*/  S2R R0, SR_TID.X ;  /* 0x0000000000007919 */ /* 0x000e2e0000002100 */
[----:B------:R-:W0:Y:S01]  /*0020*/  S2UR UR4, SR_CTAID.X ;  /* 0x00000000000479c3 */ /* 0x000e220000002500 */
[----:B------:R-:W1:Y:S07]  /*0030*/  LDCU UR5, c[0x0][0x38c] ;  /* 0x00007180ff0577ac */ /* 0x000e6e0008000800 */
[----:B------:R-:W0:Y:S02]  /*0040*/  LDC R5, c[0x0][0x360] ;  /* 0x0000d800ff057b82 */ /* 0x000e240000000800 */
[----:B0-----:R-:W-:-:S05]  /*0050*/  IMAD R5, R5, UR4, R0 ;  /* 0x0000000405057c24 */ /* 0x001fca000f8e0200 */
[----:B-1----:R-:W-:-:S13]  /*0060*/  ISETP.GE.AND P0, PT, R5, UR5, PT ;  /* 0x0000000505007c0c */ /* 0x002fda000bf06270 */
[----:B------:R-:W-:Y:S05]  /*0070*/  @P0 EXIT ;  /* 0x000000000000094d */ /* 0x000fea0003800000 */
[----:B------:R-:W0:Y:S01]  /*0080*/  LDC.64 R2, c[0x0][0x380] ;  /* 0x0000e000ff027b82 */ /* 0x000e220000000a00 */
[----:B------:R-:W1:Y:S07]  /*0090*/  LDCU.64 UR4, c[0x0][0x358] ;  /* 0x00006b00ff0477ac */ /* 0x000e6e0008000a00 */
[----:B------:R-:W2:Y:S01]  /*00a0*/  LDC R0, c[0x0][0x388] ;  /* 0x0000e200ff007b82 */ /* 0x000ea20000000800 */
[----:B0-----:R-:W-:-:S04]  /*00b0*/  IMAD.WIDE R2, R5, 0x4, R2 ;  /* 0x0000000405027825 */ /* 0x001fc800078e0202 */
[----:B--2---:R-:W-:-:S05]  /*00c0*/  FMUL R5, R0, R0 ;  /* 0x0000000000057220 */ /* 0x004fca0000400000 */
[----:B-1----:R-:W-:Y:S01]  /*00d0*/  STG.E desc[UR4][R2.64], R5 ;  /* 0x0000000502007986 */ /* 0x002fe2000c101904 */
[----:B------:R-:W-:Y:S05]  /*00e0*/  EXIT ;  /* 0x000000000000794d */ /* 0x000fea0003800000 */
.L_x_0:
[----:B------:R-:W-:-:S00]  /*00f0*/  BRA `(.L_x_0) ;  /* 0xfffffffc00fc7947 */ /* 0x000fc0000383ffff */
[----:B------:R-:W-:-:S00]  /*0100*/  NOP ;  /* 0x0000000000007918 */ /* 0x000fc00000000000 */
[----:B------:R-:W-:-:S00]  /*0110*/  NOP ;  /* 0x0000000000007918 */ /* 0x000fc00000000000 */
[----:B------:R-:W-:-:S00]  /*0120*/  NOP ;  /* 0x0000000000007918 */ /* 0x000fc00000000000 */
[----:B------:R-:W-:-:S00]  /*0130*/  NOP ;  /* 0x0000000000007918 */ /* 0x000fc00000000000 */
[----:B------:R-:W-:-:S00]  /*0140*/  NOP ;  /* 0x0000000000007918 */ /* 0x000fc00000000000 */
[----:B------:R-:W-:-:S00]  /*0150*/  NOP ;  /* 0x0000000000007918 */ /* 0x000fc00000000000 */
[----:B------:R-:W-:-:S00]  /*0160*/  NOP ;  /* 0x0000000000007918 */ /* 0x000fc00000000000 */
[----:B------:R-:W-:-:S00]  /*0170*/  NOP ;  /* 0x0000000000007918 */ /* 0x000fc00000000000 */
.L_x_1:


//--------------------- .nv.shared.reserved.0     --------------------------
	.section	.nv.shared.reserved.0,"aw",@nobits
	.weak		__nv_reservedSMEM_offset_0_alias
	.size		__nv_reservedSMEM_offset_0_alias, 0, 64
	.other		__nv_reservedSMEM_offset_0_alias,@"STO_CUDA_RESERVED_SHARED STV_DEFAULT"
__nv_reservedSMEM_offset_0_alias:
	.zero		0
	.zero		64


//--------------------- .nv.constant0._Z25initializeAndComputeArrayPffi --------------------------
	.section	.nv.constant0._Z25initializeAndComputeArrayPffi,"a",@progbits
	.sectionflags	@""
	.align	4
.nv.constant0._Z25initializeAndComputeArrayPffi:
	.zero		912


//--------------------- SYMBOLS --------------------------

	.type		.nv.reservedSmem.offset0,@object
	.size		.nv.reservedSmem.offset0,0x4
